//
// Generated by NVIDIA NVVM Compiler
//
// Compiler Build ID: CL-36424714
// Cuda compilation tools, release 13.0, V13.0.88
// Based on NVVM 20.0.0
//

.version 9.0
.target sm_100
.address_size 64


.entry _Z9quicksortPi(
	.param .u64 .ptr .align 1 _Z9quicksortPi_param_0
)
{
	.local .align 16 .b8 	__local_depot0[2400];
	.reg .b64 	%SP;
	.reg .b64 	%SPL;
	.reg .pred 	%p<14>;
	.reg .b32 	%r<38>;
	.reg .b64 	%rd<23>;

	mov.u64 	%SPL, __local_depot0;
	ld.param.u64 	%rd8, [_Z9quicksortPi_param_0];
	cvta.to.global.u64 	%rd1, %rd8;
	add.u64 	%rd2, %SPL, 0;
	add.u64 	%rd3, %SPL, 1200;
	mov.u32 	%r23, %tid.x;
	mov.u32 	%r24, %ctaid.x;
	mov.u32 	%r25, %ntid.x;
	mad.lo.s32 	%r29, %r24, %r25, %r23;
	mul.wide.s32 	%rd11, %r29, 4;
	add.s64 	%rd12, %rd2, %rd11;
	st.local.u32 	[%rd12], %r29;
	add.s64 	%rd13, %rd3, %rd11;
	mov.b32 	%r26, 16777215;
	st.local.u32 	[%rd13], %r26;
	setp.lt.s32 	%p1, %r29, 0;
	@%p1 bra 	$L__BB0_16;
$L__BB0_1:
	mul.wide.u32 	%rd14, %r29, 4;
	add.s64 	%rd4, %rd2, %rd14;
	ld.local.u32 	%r3, [%rd4];
	add.s64 	%rd5, %rd3, %rd14;
	ld.local.u32 	%r4, [%rd5];
	setp.ge.s32 	%p2, %r3, %r4;
	@%p2 bra 	$L__BB0_14;
	mul.wide.s32 	%rd15, %r3, 4;
	add.s64 	%rd16, %rd1, %rd15;
	ld.global.u32 	%r5, [%rd16];
	mov.u32 	%r30, %r4;
	mov.u32 	%r34, %r3;
$L__BB0_3:
	add.s32 	%r32, %r30, 1;
	mov.u32 	%r33, %r30;
$L__BB0_4:
	mov.u32 	%r30, %r33;
	mul.wide.s32 	%rd17, %r30, 4;
	add.s64 	%rd18, %rd1, %rd17;
	ld.global.u32 	%r11, [%rd18];
	setp.ge.s32 	%p3, %r11, %r5;
	setp.lt.s32 	%p4, %r34, %r30;
	and.pred  	%p5, %p4, %p3;
	add.s32 	%r33, %r30, -1;
	add.s32 	%r32, %r32, -1;
	@%p5 bra 	$L__BB0_4;
	setp.ge.s32 	%p6, %r34, %r30;
	mul.wide.s32 	%rd19, %r32, 4;
	add.s64 	%rd6, %rd1, %rd19;
	@%p6 bra 	$L__BB0_7;
	add.s32 	%r14, %r34, 1;
	mul.wide.s32 	%rd20, %r34, 4;
	add.s64 	%rd21, %rd1, %rd20;
	st.global.u32 	[%rd21], %r11;
	mov.u32 	%r34, %r14;
$L__BB0_7:
	mov.u32 	%r35, %r34;
$L__BB0_8:
	mov.u32 	%r34, %r35;
	mul.wide.s32 	%rd22, %r34, 4;
	add.s64 	%rd7, %rd1, %rd22;
	ld.global.u32 	%r17, [%rd7];
	setp.lt.s32 	%p7, %r17, %r5;
	setp.lt.s32 	%p8, %r34, %r30;
	and.pred  	%p9, %p8, %p7;
	add.s32 	%r35, %r34, 1;
	@%p9 bra 	$L__BB0_8;
	setp.ge.s32 	%p10, %r34, %r30;
	@%p10 bra 	$L__BB0_11;
	st.global.u32 	[%rd6], %r17;
	mov.u32 	%r30, %r33;
$L__BB0_11:
	setp.lt.s32 	%p11, %r34, %r30;
	@%p11 bra 	$L__BB0_3;
	st.global.u32 	[%rd7], %r5;
	add.s32 	%r29, %r29, 1;
	st.local.u32 	[%rd4+4], %r35;
	st.local.u32 	[%rd5+4], %r4;
	st.local.u32 	[%rd5], %r34;
	sub.s32 	%r27, %r4, %r35;
	sub.s32 	%r28, %r34, %r3;
	setp.le.s32 	%p12, %r27, %r28;
	@%p12 bra 	$L__BB0_15;
	st.local.u32 	[%rd4+4], %r3;
	st.local.u32 	[%rd4], %r35;
	st.local.u32 	[%rd5+4], %r34;
	st.local.u32 	[%rd5], %r4;
	bra.uni 	$L__BB0_15;
$L__BB0_14:
	add.s32 	%r29, %r29, -1;
$L__BB0_15:
	setp.gt.s32 	%p13, %r29, -1;
	@%p13 bra 	$L__BB0_1;
$L__BB0_16:
	ret;

}


// ===== COMPILED SASS (sm_100) =====

	.target	sm_100

	.elftype	@"ET_EXEC"


//--------------------- .note.nv.tkinfo           --------------------------
	.section	.note.nv.tkinfo,"",@"SHT_NOTE"
	.sectionflags	@"SHF_NOTE_NV_TKINFO"
	.tkinfo
        /*0018*/ 	.word	0x00000002
        /*0030*/ 	.string	""
        /*0030*/ 	.string	"ptxas"
        /*0030*/ 	.string	"Cuda compilation tools, release 13.0, V13.0.88"
        /*0030*/ 	.string	"Build cuda_13.0.r13.0/compiler.36424714_0"
        /*0030*/ 	.string	"-arch sm_100 -m 64 "



//--------------------- .note.nv.cuinfo           --------------------------
	.section	.note.nv.cuinfo,"",@"SHT_NOTE"
	.sectionflags	@"SHF_NOTE_NV_CUINFO"
        /*0018*/ 	.short	0x0002
        /*001a*/ 	.short	0x0064
        /*001c*/ 	.short	0x0082
	.zero		2


//--------------------- .nv.info                  --------------------------
	.section	.nv.info,"",@"SHT_CUDA_INFO"
	.align	4


	//----- nvinfo : EIATTR_REGCOUNT
	.align		4
        /*0000*/ 	.byte	0x04, 0x2f
        /*0002*/ 	.short	(.L_1 - .L_0)
	.align		4
.L_0:
        /*0004*/ 	.word	index@(_Z9quicksortPi)
        /*0008*/ 	.word	0x00000014


	//----- nvinfo : EIATTR_FRAME_SIZE
	.align		4
.L_1:
        /*000c*/ 	.byte	0x04, 0x11
        /*000e*/ 	.short	(.L_3 - .L_2)
	.align		4
.L_2:
        /*0010*/ 	.word	index@(_Z9quicksortPi)
        /*0014*/ 	.word	0x00000960


	//----- nvinfo : EIATTR_MIN_STACK_SIZE
	.align		4
.L_3:
        /*0018*/ 	.byte	0x04, 0x12
        /*001a*/ 	.short	(.L_5 - .L_4)
	.align		4
.L_4:
        /*001c*/ 	.word	index@(_Z9quicksortPi)
        /*0020*/ 	.word	0x00000960
.L_5:


//--------------------- .nv.compat                --------------------------
	.section	.nv.compat,"",@"SHT_CUDA_COMPAT_INFO"
	.align	4
        /*0000*/ 	.byte	0x02, 0x09, 0x00, 0x00, 0x02, 0x02, 0x01, 0x00, 0x02, 0x05, 0x05, 0x00, 0x03, 0x07, 0x01, 0x01
        /*0010*/ 	.byte	0x02, 0x03, 0x00, 0x00, 0x02, 0x06, 0x01, 0x00, 0x04, 0x0b, 0x08, 0x00, 0x09, 0x00, 0x00, 0x00
        /*0020*/ 	.byte	0x00, 0x00, 0x00, 0x00


//--------------------- .nv.info._Z9quicksortPi   --------------------------
	.section	.nv.info._Z9quicksortPi,"",@"SHT_CUDA_INFO"
	.sectionflags	@""
	.align	4


	//----- nvinfo : EIATTR_CUDA_API_VERSION
	.align		4
        /*0000*/ 	.byte	0x04, 0x37
        /*0002*/ 	.short	(.L_7 - .L_6)
.L_6:
        /*0004*/ 	.word	0x00000082


	//----- nvinfo : EIATTR_KPARAM_INFO
	.align		4
.L_7:
        /*0008*/ 	.byte	0x04, 0x17
        /*000a*/ 	.short	(.L_9 - .L_8)
.L_8:
        /*000c*/ 	.word	0x00000000
        /*0010*/ 	.short	0x0000
        /*0012*/ 	.short	0x0000
        /*0014*/ 	.byte	0x00, 0xf5, 0x21, 0x00


	//----- nvinfo : EIATTR_SPARSE_MMA_MASK
	.align		4
.L_9:
        /*0018*/ 	.byte	0x03, 0x50
        /*001a*/ 	.short	0x0000


	//----- nvinfo : EIATTR_MAXREG_COUNT
	.align		4
        /*001c*/ 	.byte	0x03, 0x1b
        /*001e*/ 	.short	0x00ff


	//----- nvinfo : EIATTR_MERCURY_ISA_VERSION
	.align		4
        /*0020*/ 	.byte	0x03, 0x5f
        /*0022*/ 	.short	0x0101


	//----- nvinfo : EIATTR_VRC_CTA_INIT_COUNT
	.align		4
        /*0024*/ 	.byte	0x02, 0x4a
	.zero		1
	.zero		1


	//----- nvinfo : EIATTR_EXIT_INSTR_OFFSETS
	.align		4
        /*0028*/ 	.byte	0x04, 0x1c
        /*002a*/ 	.short	(.L_11 - .L_10)


	//   ....[0]....
.L_10:
        /*002c*/ 	.word	0x000000b0


	//   ....[1]....
        /*0030*/ 	.word	0x00000500


	//----- nvinfo : EIATTR_CRS_STACK_SIZE
	.align		4
.L_11:
        /*0034*/ 	.byte	0x04, 0x1e
        /*0036*/ 	.short	(.L_13 - .L_12)
.L_12:
        /*0038*/ 	.word	0x00000000


	//----- nvinfo : EIATTR_CBANK_PARAM_SIZE
	.align		4
.L_13:
        /*003c*/ 	.byte	0x03, 0x19
        /*003e*/ 	.short	0x0008


	//----- nvinfo : EIATTR_PARAM_CBANK
	.align		4
        /*0040*/ 	.byte	0x04, 0x0a
        /*0042*/ 	.short	(.L_15 - .L_14)
	.align		4
.L_14:
        /*0044*/ 	.word	index@(.nv.constant0._Z9quicksortPi)
        /*0048*/ 	.short	0x0380
        /*004a*/ 	.short	0x0008


	//----- nvinfo : EIATTR_SW_WAR
	.align		4
.L_15:
        /*004c*/ 	.byte	0x04, 0x36
        /*004e*/ 	.short	(.L_17 - .L_16)
.L_16:
        /*0050*/ 	.word	0x00000008
.L_17:


//--------------------- .nv.callgraph             --------------------------
	.section	.nv.callgraph,"",@"SHT_CUDA_CALLGRAPH"
	.align	4
	.sectionentsize	8
	.align		4
        /*0000*/ 	.word	0x00000000
	.align		4
        /*0004*/ 	.word	0xffffffff
	.align		4
        /*0008*/ 	.word	0x00000000
	.align		4
        /*000c*/ 	.word	0xfffffffe
	.align		4
        /*0010*/ 	.word	0x00000000
	.align		4
        /*0014*/ 	.word	0xfffffffd
	.align		4
        /*0018*/ 	.word	0x00000000
	.align		4
        /*001c*/ 	.word	0xfffffffc


//--------------------- .text._Z9quicksortPi      --------------------------
	.section	.text._Z9quicksortPi,"ax",@progbits
	.align	128
.text._Z9quicksortPi:
        .type           _Z9quicksortPi,@function
        .size           _Z9quicksortPi,(.L_x_11 - _Z9quicksortPi)
        .other          _Z9quicksortPi,@"STO_CUDA_ENTRY STV_DEFAULT"
_Z9quicksortPi:
[----:B------:R-:W0:Y:S01]  /*0000*/  LDC R1, c[0x0][0x37c] ;  /* 0x0000df00ff017b82 */ /* 0x000e220000000800 */
[----:B------:R-:W1:Y:S07]  /*0010*/  S2R R4, SR_TID.X ;  /* 0x0000000000047919 */ /* 0x000e6e0000002100 */
[----:B------:R-:W1:Y:S01]  /*0020*/  S2UR UR4, SR_CTAID.X ;  /* 0x00000000000479c3 */ /* 0x000e620000002500 */
[----:B0-----:R-:W-:Y:S02]  /*0030*/  VIADD R1, R1, 0xfffff6a0 ;  /* 0xfffff6a001017836 */ /* 0x001fe40000000000 */
[----:B------:R-:W-:-:S05]  /*0040*/  IMAD.MOV.U32 R0, RZ, RZ, 0xffffff ;  /* 0x00ffffffff007424 */ /* 0x000fca00078e00ff */
[----:B------:R-:W1:Y:S02]  /*0050*/  LDC R3, c[0x0][0x360] ;  /* 0x0000d800ff037b82 */ /* 0x000e640000000800 */
[----:B-1----:R-:W-:-:S05]  /*0060*/  IMAD R4, R3, UR4, R4 ;  /* 0x0000000403047c24 */ /* 0x002fca000f8e0204 */
[C---:B------:R-:W-:Y:S02]  /*0070*/  ISETP.GE.AND P0, PT, R4.reuse, RZ, PT ;  /* 0x000000ff0400720c */ /* 0x040fe40003f06270 */
[----:B------:R-:W-:-:S05]  /*0080*/  LEA R3, R4, R1, 0x2 ;  /* 0x0000000104037211 */ /* 0x000fca00078e10ff */
[----:B------:R0:W-:Y:S04]  /*0090*/  STL [R3+0x4b0], R0 ;  /* 0x0004b00003007387 */ /* 0x0001e80000100800 */
[----:B------:R0:W-:Y:S02]  /*00a0*/  STL [R3], R4 ;  /* 0x0000000403007387 */ /* 0x0001e40000100800 */
[----:B------:R-:W-:Y:S05]  /*00b0*/  @!P0 EXIT ;  /* 0x000000000000894d */ /* 0x000fea0003800000 */
[----:B------:R-:W1:Y:S02]  /*00c0*/  LDCU.64 UR4, c[0x0][0x358] ;  /* 0x00006b00ff0477ac */ /* 0x000e640008000a00 */
.L_x_9:
[----:B0-----:R-:W-:-:S05]  /*00d0*/  IMAD R7, R4, 0x4, R1 ;  /* 0x0000000404077824 */ /* 0x001fca00078e0201 */
[----:B------:R-:W2:Y:S04]  /*00e0*/  LDL R5, [R7] ;  /* 0x0000000007057983 */ /* 0x000ea80000100800 */
[----:B0-----:R-:W2:Y:S01]  /*00f0*/  LDL R0, [R7+0x4b0] ;  /* 0x0004b00007007983 */ /* 0x001ea20000100800 */
[----:B------:R-:W-:Y:S01]  /*0100*/  BSSY.RECONVERGENT B1, `(.L_x_0) ;  /* 0x000003d000017945 */ /* 0x000fe20003800200 */
[----:B--2---:R-:W-:-:S13]  /*0110*/  ISETP.GE.AND P0, PT, R5, R0, PT ;  /* 0x000000000500720c */ /* 0x004fda0003f06270 */
[----:B------:R-:W-:Y:S05]  /*0120*/  @P0 BRA `(.L_x_1) ;  /* 0x0000000000e40947 */ /* 0x000fea0003800000 */
[----:B------:R-:W0:Y:S02]  /*0130*/  LDC.64 R2, c[0x0][0x380] ;  /* 0x0000e000ff027b82 */ /* 0x000e240000000a00 */
[----:B0-----:R-:W-:-:S05]  /*0140*/  IMAD.WIDE R2, R5, 0x4, R2 ;  /* 0x0000000405027825 */ /* 0x001fca00078e0202 */
[----:B-1----:R0:W5:Y:S01]  /*0150*/  LDG.E R17, desc[UR4][R2.64] ;  /* 0x0000000402117981 */ /* 0x002162000c1e1900 */
[----:B------:R-:W-:Y:S01]  /*0160*/  BSSY.RECONVERGENT B0, `(.L_x_2) ;  /* 0x0000027000007945 */ /* 0x000fe20003800200 */
[----:B------:R-:W-:Y:S01]  /*0170*/  IMAD.MOV.U32 R6, RZ, RZ, R0 ;  /* 0x000000ffff067224 */ /* 0x000fe200078e0000 */
[----:B------:R-:W-:-:S07]  /*0180*/  MOV R13, R5 ;  /* 0x00000005000d7202 */ /* 0x000fce0000000f00 */
.L_x_7:
[----:B0-----:R-:W0:Y:S01]  /*0190*/  LDC.64 R2, c[0x0][0x380] ;  /* 0x0000e000ff027b82 */ /* 0x001e220000000a00 */
[----:B------:R-:W-:Y:S01]  /*01a0*/  BSSY.RECONVERGENT B2, `(.L_x_3) ;  /* 0x000000c000027945 */ /* 0x000fe20003800200 */
[----:B------:R-:W-:Y:S02]  /*01b0*/  VIADD R11, R6, 0x1 ;  /* 0x00000001060b7836 */ /* 0x000fe40000000000 */
[----:B------:R-:W-:-:S07]  /*01c0*/  IMAD.MOV.U32 R12, RZ, RZ, R6 ;  /* 0x000000ffff0c7224 */ /* 0x000fce00078e0006 */
.L_x_4:
[----:B0-----:R-:W-:-:S05]  /*01d0*/  IMAD.WIDE R8, R12, 0x4, R2 ;  /* 0x000000040c087825 */ /* 0x001fca00078e0202 */
[----:B------:R-:W2:Y:S01]  /*01e0*/  LDG.E R14, desc[UR4][R8.64] ;  /* 0x00000004080e7981 */ /* 0x000ea2000c1e1900 */
[-C--:B------:R-:W-:Y:S01]  /*01f0*/  ISETP.LT.AND P1, PT, R13, R12.reuse, PT ;  /* 0x0000000c0d00720c */ /* 0x080fe20003f21270 */
[----:B------:R-:W-:Y:S01]  /*0200*/  VIADD R11, R11, 0xffffffff ;  /* 0xffffffff0b0b7836 */ /* 0x000fe20000000000 */
[----:B------:R-:W-:Y:S02]  /*0210*/  IADD3 R10, PT, PT, R12, -0x1, RZ ;  /* 0xffffffff0c0a7810 */ /* 0x000fe40007ffe0ff */
[----:B------:R-:W-:-:S03]  /*0220*/  MOV R6, R12 ;  /* 0x0000000c00067202 */ /* 0x000fc60000000f00 */
[----:B------:R-:W-:Y:S01]  /*0230*/  IMAD.MOV.U32 R12, RZ, RZ, R10 ;  /* 0x000000ffff0c7224 */ /* 0x000fe200078e000a */
[----:B--2--5:R-:W-:-:S13]  /*0240*/  ISETP.GE.AND P0, PT, R14, R17, PT ;  /* 0x000000110e00720c */ /* 0x024fda0003f06270 */
[----:B------:R-:W-:Y:S05]  /*0250*/  @P0 BRA P1, `(.L_x_4) ;  /* 0xfffffffc00dc0947 */ /* 0x000fea000083ffff */
[----:B------:R-:W-:Y:S05]  /*0260*/  BSYNC.RECONVERGENT B2 ;  /* 0x0000000000027941 */ /* 0x000fea0003800200 */
.L_x_3:
[----:B------:R-:W-:Y:S01]  /*0270*/  ISETP.GE.AND P0, PT, R13, R6, PT ;  /* 0x000000060d00720c */ /* 0x000fe20003f06270 */
[----:B------:R-:W-:-:S12]  /*0280*/  BSSY.RECONVERGENT B2, `(.L_x_5) ;  /* 0x000000f000027945 */ /* 0x000fd80003800200 */
[C---:B------:R-:W-:Y:S01]  /*0290*/  @!P0 IMAD.WIDE R8, R13.reuse, 0x4, R2 ;  /* 0x000000040d088825 */ /* 0x040fe200078e0202 */
[----:B------:R-:W-:-:S04]  /*02a0*/  @!P0 IADD3 R10, PT, PT, R13, 0x1, RZ ;  /* 0x000000010d0a8810 */ /* 0x000fc80007ffe0ff */
[----:B------:R0:W-:Y:S01]  /*02b0*/  @!P0 STG.E desc[UR4][R8.64], R14 ;  /* 0x0000000e08008986 */ /* 0x0001e2000c101904 */
[----:B------:R-:W-:Y:S02]  /*02c0*/  @!P0 IMAD.MOV.U32 R13, RZ, RZ, R10 ;  /* 0x000000ffff0d8224 */ /* 0x000fe400078e000a */
[----:B------:R-:W-:-:S03]  /*02d0*/  IMAD.WIDE R10, R11, 0x4, R2 ;  /* 0x000000040b0a7825 */ /* 0x000fc600078e0202 */
[----:B------:R-:W-:-:S07]  /*02e0*/  MOV R15, R13 ;  /* 0x0000000d000f7202 */ /* 0x000fce0000000f00 */
.L_x_6:
[----:B0-----:R-:W-:-:S05]  /*02f0*/  IMAD.WIDE R8, R15, 0x4, R2 ;  /* 0x000000040f087825 */ /* 0x001fca00078e0202 */
[----:B------:R-:W2:Y:S01]  /*0300*/  LDG.E R16, desc[UR4][R8.64] ;  /* 0x0000000408107981 */ /* 0x000ea2000c1e1900 */
[C---:B------:R-:W-:Y:S01]  /*0310*/  ISETP.LT.AND P1, PT, R15.reuse, R6, PT ;  /* 0x000000060f00720c */ /* 0x040fe20003f21270 */
[----:B------:R-:W-:Y:S01]  /*0320*/  VIADD R14, R15, 0x1 ;  /* 0x000000010f0e7836 */ /* 0x000fe20000000000 */
[----:B------:R-:W-:-:S03]  /*0330*/  MOV R13, R15 ;  /* 0x0000000f000d7202 */ /* 0x000fc60000000f00 */
[----:B------:R-:W-:Y:S01]  /*0340*/  IMAD.MOV.U32 R15, RZ, RZ, R14 ;  /* 0x000000ffff0f7224 */ /* 0x000fe200078e000e */
[----:B--2---:R-:W-:-:S13]  /*0350*/  ISETP.GE.AND P0, PT, R16, R17, PT ;  /* 0x000000111000720c */ /* 0x004fda0003f06270 */
[----:B------:R-:W-:Y:S05]  /*0360*/  @!P0 BRA P1, `(.L_x_6) ;  /* 0xfffffffc00e08947 */ /* 0x000fea000083ffff */
[----:B------:R-:W-:Y:S05]  /*0370*/  BSYNC.RECONVERGENT B2 ;  /* 0x0000000000027941 */ /* 0x000fea0003800200 */
.L_x_5:
[----:B------:R-:W-:-:S13]  /*0380*/  ISETP.GE.AND P0, PT, R13, R6, PT ;  /* 0x000000060d00720c */ /* 0x000fda0003f06270 */
[----:B------:R-:W-:Y:S01]  /*0390*/  @!P0 MOV R6, R12 ;  /* 0x0000000c00068202 */ /* 0x000fe20000000f00 */
[----:B------:R1:W-:Y:S03]  /*03a0*/  @!P0 STG.E desc[UR4][R10.64], R16 ;  /* 0x000000100a008986 */ /* 0x0003e6000c101904 */
[----:B------:R-:W-:-:S13]  /*03b0*/  ISETP.GE.AND P0, PT, R13, R6, PT ;  /* 0x000000060d00720c */ /* 0x000fda0003f06270 */
[----:B-1----:R-:W-:Y:S05]  /*03c0*/  @!P0 BRA `(.L_x_7) ;  /* 0xfffffffc00708947 */ /* 0x002fea000383ffff */
[----:B------:R-:W-:Y:S05]  /*03d0*/  BSYNC.RECONVERGENT B0 ;  /* 0x0000000000007941 */ /* 0x000fea0003800200 */
.L_x_2:
[----:B------:R0:W-:Y:S01]  /*03e0*/  STG.E desc[UR4][R8.64], R17 ;  /* 0x0000001108007986 */ /* 0x0001e2000c101904 */
[----:B------:R-:W-:Y:S01]  /*03f0*/  IMAD.IADD R2, R0, 0x1, -R15 ;  /* 0x0000000100027824 */ /* 0x000fe200078e0a0f */
[----:B------:R-:W-:Y:S01]  /*0400*/  IADD3 R3, PT, PT, -R5, R13, RZ ;  /* 0x0000000d05037210 */ /* 0x000fe20007ffe1ff */
[----:B------:R-:W-:Y:S01]  /*0410*/  VIADD R4, R4, 0x1 ;  /* 0x0000000104047836 */ /* 0x000fe20000000000 */
[----:B------:R0:W-:Y:S02]  /*0420*/  STL [R7+0x4], R15 ;  /* 0x0000040f07007387 */ /* 0x0001e40000100800 */
[----:B------:R-:W-:Y:S02]  /*0430*/  ISETP.GT.AND P0, PT, R2, R3, PT ;  /* 0x000000030200720c */ /* 0x000fe40003f04270 */
[----:B------:R0:W-:Y:S04]  /*0440*/  STL [R7+0x4b4], R0 ;  /* 0x0004b40007007387 */ /* 0x0001e80000100800 */
[----:B------:R0:W-:Y:S07]  /*0450*/  STL [R7+0x4b0], R13 ;  /* 0x0004b00d07007387 */ /* 0x0001ee0000100800 */
[----:B------:R-:W-:Y:S05]  /*0460*/  @!P0 BRA `(.L_x_8) ;  /* 0x0000000000188947 */ /* 0x000fea0003800000 */
[----:B------:R1:W-:Y:S04]  /*0470*/  STL [R7+0x4], R5 ;  /* 0x0000040507007387 */ /* 0x0003e80000100800 */
[----:B------:R1:W-:Y:S04]  /*0480*/  STL [R7], R15 ;  /* 0x0000000f07007387 */ /* 0x0003e80000100800 */
[----:B------:R1:W-:Y:S04]  /*0490*/  STL [R7+0x4b4], R13 ;  /* 0x0004b40d07007387 */ /* 0x0003e80000100800 */
[----:B------:R1:W-:Y:S01]  /*04a0*/  STL [R7+0x4b0], R0 ;  /* 0x0004b00007007387 */ /* 0x0003e20000100800 */
[----:B------:R-:W-:Y:S05]  /*04b0*/  BRA `(.L_x_8) ;  /* 0x0000000000047947 */ /* 0x000fea0003800000 */
.L_x_1:
[----:B------:R-:W-:-:S07]  /*04c0*/  IADD3 R4, PT, PT, R4, -0x1, RZ ;  /* 0xffffffff04047810 */ /* 0x000fce0007ffe0ff */
.L_x_8:
[----:B-1----:R-:W-:Y:S05]  /*04d0*/  BSYNC.RECONVERGENT B1 ;  /* 0x0000000000017941 */ /* 0x002fea0003800200 */
.L_x_0:
[----:B------:R-:W-:-:S13]  /*04e0*/  ISETP.GT.AND P0, PT, R4, -0x1, PT ;  /* 0xffffffff0400780c */ /* 0x000fda0003f04270 */
[----:B------:R-:W-:Y:S05]  /*04f0*/  @P0 BRA `(.L_x_9) ;  /* 0xfffffff800f40947 */ /* 0x000fea000383ffff */
[----:B------:R-:W-:Y:S05]  /*0500*/  EXIT ;  /* 0x000000000000794d */ /* 0x000fea0003800000 */
.L_x_10:
[----:B------:R-:W-:-:S00]  /*0510*/  BRA `(.L_x_10) ;  /* 0xfffffffc00fc7947 */ /* 0x000fc0000383ffff */
[----:B------:R-:W-:-:S00]  /*0520*/  NOP ;  /* 0x0000000000007918 */ /* 0x000fc00000000000 */
        /* <DEDUP_REMOVED lines=13> */
.L_x_11:


//--------------------- .nv.shared.reserved.0     --------------------------
	.section	.nv.shared.reserved.0,"aw",@nobits
	.weak		__nv_reservedSMEM_offset_0_alias
	.size		__nv_reservedSMEM_offset_0_alias, 0, 64
	.other		__nv_reservedSMEM_offset_0_alias,@"STO_CUDA_RESERVED_SHARED STV_DEFAULT"
__nv_reservedSMEM_offset_0_alias:
	.zero		0
	.zero		64


//--------------------- .nv.constant0._Z9quicksortPi --------------------------
	.section	.nv.constant0._Z9quicksortPi,"a",@progbits
	.sectionflags	@""
	.align	4
.nv.constant0._Z9quicksortPi:
	.zero		904


//--------------------- SYMBOLS --------------------------

	.type		.nv.reservedSmem.offset0,@object
	.size		.nv.reservedSmem.offset0,0x4
